//
// Generated by NVIDIA NVVM Compiler
//
// Compiler Build ID: CL-36424714
// Cuda compilation tools, release 13.0, V13.0.88
// Based on NVVM 20.0.0
//

.version 9.0
.target sm_100
.address_size 64

	// .globl	singleKerneldecompose
.extern .func  (.param .b32 func_retval0) vprintf
(
	.param .b64 vprintf_param_0,
	.param .b64 vprintf_param_1
)
;
.global .align 1 .b8 $str[17] = {32, 76, 91, 37, 100, 93, 32, 61, 32, 32, 37, 54, 46, 50, 102, 32};
.global .align 1 .b8 $str$1[2] = {10};

.visible .entry singleKerneldecompose(
	.param .u64 .ptr .align 1 singleKerneldecompose_param_0,
	.param .u64 .ptr .align 1 singleKerneldecompose_param_1
)
{
	.local .align 16 .b8 	__local_depot0[16];
	.reg .b64 	%SP;
	.reg .b64 	%SPL;
	.reg .pred 	%p<9>;
	.reg .b32 	%r<41>;
	.reg .b32 	%f<8>;
	.reg .b64 	%rd<28>;
	.reg .b64 	%fd<2>;

	mov.u64 	%SPL, __local_depot0;
	cvta.local.u64 	%SP, %SPL;
	ld.param.u64 	%rd6, [singleKerneldecompose_param_0];
	cvta.to.global.u64 	%rd1, %rd6;
	add.u64 	%rd7, %SP, 0;
	add.u64 	%rd2, %SPL, 0;
	mov.u32 	%r1, %ctaid.x;
	mov.u32 	%r2, %tid.x;
	// begin inline asm
	mov.u32 %r11, %envreg2;
	// end inline asm
	cvt.u64.u32 	%rd8, %r11;
	// begin inline asm
	mov.u32 %r12, %envreg1;
	// end inline asm
	cvt.u64.u32 	%rd9, %r12;
	shl.b64 	%rd10, %rd9, 32;
	or.b64  	%rd3, %rd10, %rd8;
	shl.b32 	%r14, %r1, 4;
	add.s32 	%r3, %r14, -1;
	add.s32 	%r15, %r14, %r2;
	mul.wide.u32 	%rd11, %r15, 4;
	add.s64 	%rd4, %rd1, %rd11;
	add.s64 	%rd5, %rd3, 4;
	mov.u32 	%r16, %tid.y;
	add.s32 	%r17, %r2, %r16;
	mov.u32 	%r18, %tid.z;
	or.b32  	%r4, %r17, %r18;
	mov.u32 	%r19, %nctaid.x;
	mov.u32 	%r20, %nctaid.y;
	mul.lo.s32 	%r21, %r19, %r20;
	mov.u32 	%r22, %nctaid.z;
	mul.lo.s32 	%r23, %r21, %r22;
	mov.u32 	%r24, %ctaid.y;
	add.s32 	%r25, %r1, %r24;
	mov.u32 	%r26, %ctaid.z;
	neg.s32 	%r27, %r26;
	setp.eq.s32 	%p1, %r25, %r27;
	sub.s32 	%r28, -2147483647, %r23;
	selp.b32 	%r5, %r28, 1, %p1;
	or.b32  	%r6, %r1, %r2;
	mov.b32 	%r40, 1;
	mov.u64 	%rd26, $str$1;
$L__BB0_1:
	setp.lt.u32 	%p2, %r1, %r40;
	@%p2 bra 	$L__BB0_5;
	setp.ne.s32 	%p3, %r2, 0;
	add.s32 	%r29, %r3, %r40;
	mul.wide.u32 	%rd12, %r29, 4;
	add.s64 	%rd13, %rd1, %rd12;
	ld.global.f32 	%f2, [%rd13];
	shl.b32 	%r8, %r40, 4;
	add.s32 	%r30, %r8, -16;
	cvt.s64.s32 	%rd14, %r30;
	cvt.u64.u32 	%rd15, %r40;
	add.s64 	%rd16, %rd15, %rd14;
	shl.b64 	%rd17, %rd16, 2;
	add.s64 	%rd18, %rd1, %rd17;
	ld.global.f32 	%f3, [%rd18+-4];
	div.rn.f32 	%f1, %f2, %f3;
	@%p3 bra 	$L__BB0_4;
	cvt.f64.f32 	%fd1, %f1;
	st.local.u32 	[%rd2], %r1;
	st.local.f64 	[%rd2+8], %fd1;
	mov.u64 	%rd19, $str;
	cvta.global.u64 	%rd20, %rd19;
	{ // callseq 0, 0
	.param .b64 param0;
	st.param.b64 	[param0], %rd20;
	.param .b64 param1;
	st.param.b64 	[param1], %rd7;
	.param .b32 retval0;
	call.uni (retval0), 
	vprintf, 
	(
	param0, 
	param1
	);
	ld.param.b32 	%r31, [retval0];
	} // callseq 0
$L__BB0_4:
	add.s32 	%r33, %r8, %r2;
	mul.wide.u32 	%rd22, %r33, 4;
	add.s64 	%rd23, %rd1, %rd22;
	ld.global.f32 	%f4, [%rd23+-64];
	mul.f32 	%f5, %f1, %f4;
	ld.global.f32 	%f6, [%rd4];
	sub.f32 	%f7, %f6, %f5;
	st.global.f32 	[%rd4], %f7;
$L__BB0_5:
	setp.ne.s64 	%p4, %rd3, 0;
	@%p4 bra 	$L__BB0_7;
	// begin inline asm
	trap;
	// end inline asm
$L__BB0_7:
	setp.ne.s32 	%p5, %r4, 0;
	barrier.sync 	0;
	@%p5 bra 	$L__BB0_10;
	// begin inline asm
	atom.add.release.gpu.u32 %r34,[%rd5],%r5;
	// end inline asm
$L__BB0_9:
	// begin inline asm
	ld.acquire.gpu.u32 %r36,[%rd5];
	// end inline asm
	xor.b32  	%r37, %r36, %r34;
	setp.gt.s32 	%p6, %r37, -1;
	@%p6 bra 	$L__BB0_9;
$L__BB0_10:
	setp.ne.s32 	%p7, %r6, 0;
	barrier.sync 	0;
	@%p7 bra 	$L__BB0_12;
	cvta.global.u64 	%rd27, %rd26;
	{ // callseq 1, 0
	.param .b64 param0;
	st.param.b64 	[param0], %rd27;
	.param .b64 param1;
	st.param.b64 	[param1], 0;
	.param .b32 retval0;
	call.uni (retval0), 
	vprintf, 
	(
	param0, 
	param1
	);
	ld.param.b32 	%r38, [retval0];
	} // callseq 1
$L__BB0_12:
	add.s32 	%r40, %r40, 1;
	setp.ne.s32 	%p8, %r40, 16;
	@%p8 bra 	$L__BB0_1;
	ret;

}


// ===== COMPILED SASS (sm_100) =====

	.target	sm_100

	.elftype	@"ET_EXEC"


//--------------------- .note.nv.tkinfo           --------------------------
	.section	.note.nv.tkinfo,"",@"SHT_NOTE"
	.sectionflags	@"SHF_NOTE_NV_TKINFO"
	.tkinfo
        /*0018*/ 	.word	0x00000002
        /*0030*/ 	.string	""
        /*0030*/ 	.string	"ptxas"
        /*0030*/ 	.string	"Cuda compilation tools, release 13.0, V13.0.88"
        /*0030*/ 	.string	"Build cuda_13.0.r13.0/compiler.36424714_0"
        /*0030*/ 	.string	"-arch sm_100 -m 64 "



//--------------------- .note.nv.cuinfo           --------------------------
	.section	.note.nv.cuinfo,"",@"SHT_NOTE"
	.sectionflags	@"SHF_NOTE_NV_CUINFO"
        /*0018*/ 	.short	0x0002
        /*001a*/ 	.short	0x0064
        /*001c*/ 	.short	0x0082
	.zero		2


//--------------------- .nv.info                  --------------------------
	.section	.nv.info,"",@"SHT_CUDA_INFO"
	.align	4


	//----- nvinfo : EIATTR_REGCOUNT
	.align		4
        /*0000*/ 	.byte	0x04, 0x2f
        /*0002*/ 	.short	(.L_3 - .L_2)
	.align		4
.L_2:
        /*0004*/ 	.word	index@(singleKerneldecompose)
        /*0008*/ 	.word	0x00000020


	//----- nvinfo : EIATTR_FRAME_SIZE
	.align		4
.L_3:
        /*000c*/ 	.byte	0x04, 0x11
        /*000e*/ 	.short	(.L_5 - .L_4)
	.align		4
.L_4:
        /*0010*/ 	.word	index@($__internal_0_$__cuda_sm3x_div_rn_noftz_f32_slowpath)
        /*0014*/ 	.word	0x00000010


	//----- nvinfo : EIATTR_FRAME_SIZE
	.align		4
.L_5:
        /*0018*/ 	.byte	0x04, 0x11
        /*001a*/ 	.short	(.L_7 - .L_6)
	.align		4
.L_6:
        /*001c*/ 	.word	index@(singleKerneldecompose)
        /*0020*/ 	.word	0x00000010


	//----- nvinfo : EIATTR_MIN_STACK_SIZE
	.align		4
.L_7:
        /*0024*/ 	.byte	0x04, 0x12
        /*0026*/ 	.short	(.L_9 - .L_8)
	.align		4
.L_8:
        /*0028*/ 	.word	index@(singleKerneldecompose)
        /*002c*/ 	.word	0x00000010
.L_9:


//--------------------- .nv.compat                --------------------------
	.section	.nv.compat,"",@"SHT_CUDA_COMPAT_INFO"
	.align	4
        /*0000*/ 	.byte	0x02, 0x09, 0x00, 0x00, 0x02, 0x02, 0x01, 0x00, 0x02, 0x05, 0x05, 0x00, 0x03, 0x07, 0x01, 0x01
        /*0010*/ 	.byte	0x02, 0x03, 0x00, 0x00, 0x02, 0x06, 0x01, 0x00, 0x04, 0x0b, 0x08, 0x00, 0x01, 0x00, 0x00, 0x00
        /*0020*/ 	.byte	0x00, 0x00, 0x00, 0x00


//--------------------- .nv.info.singleKerneldecompose --------------------------
	.section	.nv.info.singleKerneldecompose,"",@"SHT_CUDA_INFO"
	.sectionflags	@""
	.align	4


	//----- nvinfo : EIATTR_CUDA_API_VERSION
	.align		4
        /*0000*/ 	.byte	0x04, 0x37
        /*0002*/ 	.short	(.L_11 - .L_10)
.L_10:
        /*0004*/ 	.word	0x00000082


	//----- nvinfo : EIATTR_KPARAM_INFO
	.align		4
.L_11:
        /*0008*/ 	.byte	0x04, 0x17
        /*000a*/ 	.short	(.L_13 - .L_12)
.L_12:
        /*000c*/ 	.word	0x00000000
        /*0010*/ 	.short	0x0001
        /*0012*/ 	.short	0x0008
        /*0014*/ 	.byte	0x00, 0xf5, 0x21, 0x00


	//----- nvinfo : EIATTR_KPARAM_INFO
	.align		4
.L_13:
        /*0018*/ 	.byte	0x04, 0x17
        /*001a*/ 	.short	(.L_15 - .L_14)
.L_14:
        /*001c*/ 	.word	0x00000000
        /*0020*/ 	.short	0x0000
        /*0022*/ 	.short	0x0000
        /*0024*/ 	.byte	0x00, 0xf5, 0x21, 0x00


	//----- nvinfo : EIATTR_SPARSE_MMA_MASK
	.align		4
.L_15:
        /*0028*/ 	.byte	0x03, 0x50
        /*002a*/ 	.short	0x0000


	//----- nvinfo : EIATTR_MAXREG_COUNT
	.align		4
        /*002c*/ 	.byte	0x03, 0x1b
        /*002e*/ 	.short	0x00ff


	//----- nvinfo : EIATTR_NUM_BARRIERS
	.align		4
        /*0030*/ 	.byte	0x02, 0x4c
        /*0032*/ 	.byte	0x01
	.zero		1


	//----- nvinfo : EIATTR_EXTERNS
	.align		4
        /*0034*/ 	.byte	0x04, 0x0f
        /*0036*/ 	.short	(.L_17 - .L_16)


	//   ....[0]....
	.align		4
.L_16:
        /*0038*/ 	.word	index@(vprintf)


	//----- nvinfo : EIATTR_MERCURY_ISA_VERSION
	.align		4
.L_17:
        /*003c*/ 	.byte	0x03, 0x5f
        /*003e*/ 	.short	0x0101


	//----- nvinfo : EIATTR_INT_WARP_WIDE_INSTR_OFFSETS
	.align		4
        /*0040*/ 	.byte	0x04, 0x31
        /*0042*/ 	.short	(.L_19 - .L_18)


	//   ....[0]....
.L_18:
        /*0044*/ 	.word	0x00000650


	//   ....[1]....
        /*0048*/ 	.word	0x00000780


	//----- nvinfo : EIATTR_COOP_GROUP_MASK_REGIDS
	.align		4
.L_19:
        /*004c*/ 	.byte	0x04, 0x29
        /*004e*/ 	.short	(.L_21 - .L_20)


	//   ....[0]....
.L_20:
        /*0050*/ 	.word	0xffffffff


	//   ....[1]....
        /*0054*/ 	.word	0xffffffff


	//   ....[2]....
        /*0058*/ 	.word	0x0500000f


	//   ....[3]....
        /*005c*/ 	.word	0x0500000f


	//----- nvinfo : EIATTR_COOP_GROUP_INSTR_OFFSETS
	.align		4
.L_21:
        /*0060*/ 	.byte	0x04, 0x28
        /*0062*/ 	.short	(.L_23 - .L_22)


	//   ....[0]....
.L_22:
        /*0064*/ 	.word	0x00000600


	//   ....[1]....
        /*0068*/ 	.word	0x00000830


	//   ....[2]....
        /*006c*/ 	.word	0x000009b0


	//   ....[3]....
        /*0070*/ 	.word	0x00000a70


	//----- nvinfo : EIATTR_VRC_CTA_INIT_COUNT
	.align		4
.L_23:
        /*0074*/ 	.byte	0x02, 0x4a
	.zero		1
	.zero		1


	//----- nvinfo : EIATTR_SYSCALL_OFFSETS
	.align		4
        /*0078*/ 	.byte	0x04, 0x46
        /*007a*/ 	.short	(.L_25 - .L_24)


	//   ....[0]....
.L_24:
        /*007c*/ 	.word	0x00000500


	//   ....[1]....
        /*0080*/ 	.word	0x000008d0


	//----- nvinfo : EIATTR_EXIT_INSTR_OFFSETS
	.align		4
.L_25:
        /*0084*/ 	.byte	0x04, 0x1c
        /*0086*/ 	.short	(.L_27 - .L_26)


	//   ....[0]....
.L_26:
        /*0088*/ 	.word	0x00000920


	//----- nvinfo : EIATTR_CRS_STACK_SIZE
	.align		4
.L_27:
        /*008c*/ 	.byte	0x04, 0x1e
        /*008e*/ 	.short	(.L_29 - .L_28)
.L_28:
        /*0090*/ 	.word	0x00000000


	//----- nvinfo : EIATTR_CBANK_PARAM_SIZE
	.align		4
.L_29:
        /*0094*/ 	.byte	0x03, 0x19
        /*0096*/ 	.short	0x0010


	//----- nvinfo : EIATTR_PARAM_CBANK
	.align		4
        /*0098*/ 	.byte	0x04, 0x0a
        /*009a*/ 	.short	(.L_31 - .L_30)
	.align		4
.L_30:
        /*009c*/ 	.word	index@(.nv.constant0.singleKerneldecompose)
        /*00a0*/ 	.short	0x0380
        /*00a2*/ 	.short	0x0010


	//----- nvinfo : EIATTR_SW_WAR
	.align		4
.L_31:
        /*00a4*/ 	.byte	0x04, 0x36
        /*00a6*/ 	.short	(.L_33 - .L_32)
.L_32:
        /*00a8*/ 	.word	0x00000008
.L_33:


//--------------------- .nv.callgraph             --------------------------
	.section	.nv.callgraph,"",@"SHT_CUDA_CALLGRAPH"
	.align	4
	.sectionentsize	8
	.align		4
        /*0000*/ 	.word	0x00000000
	.align		4
        /*0004*/ 	.word	0xffffffff
	.align		4
        /*0008*/ 	.word	index@(singleKerneldecompose)
	.align		4
        /*000c*/ 	.word	index@(vprintf)
	.align		4
        /*0010*/ 	.word	0x00000000
	.align		4
        /*0014*/ 	.word	0xfffffffe
	.align		4
        /*0018*/ 	.word	0x00000000
	.align		4
        /*001c*/ 	.word	0xfffffffd
	.align		4
        /*0020*/ 	.word	0x00000000
	.align		4
        /*0024*/ 	.word	0xfffffffc


//--------------------- .nv.constant4             --------------------------
	.section	.nv.constant4,"a",@progbits
	.align	8
	.align		8
.nv.constant4:
        /*0000*/ 	.dword	vprintf
	.align		8
        /*0008*/ 	.dword	$str
	.align		8
        /*0010*/ 	.dword	$str$1


//--------------------- .text.singleKerneldecompose --------------------------
	.section	.text.singleKerneldecompose,"ax",@progbits
	.align	128
        .global         singleKerneldecompose
        .type           singleKerneldecompose,@function
        .size           singleKerneldecompose,(.L_x_33 - singleKerneldecompose)
        .other          singleKerneldecompose,@"STO_CUDA_ENTRY STV_DEFAULT"
singleKerneldecompose:
.text.singleKerneldecompose:
[----:B------:R-:W0:Y:S01]  /*0000*/  LDC R1, c[0x0][0x37c] ;  /* 0x0000df00ff017b82 */ /* 0x000e220000000800 */
[----:B------:R-:W1:Y:S01]  /*0010*/  S2R R22, SR_CTAID.X ;  /* 0x0000000000167919 */ /* 0x000e620000002500 */
[----:B------:R-:W2:Y:S06]  /*0020*/  LDCU UR8, c[0x0][0x2fc] ;  /* 0x00005f80ff0877ac */ /* 0x000eac0008000800 */
[----:B------:R-:W3:Y:S01]  /*0030*/  LDC.64 R16, c[0x0][0x380] ;  /* 0x0000e000ff107b82 */ /* 0x000ee20000000a00 */
[----:B0-----:R-:W-:Y:S01]  /*0040*/  VIADD R1, R1, 0xfffffff0 ;  /* 0xfffffff001017836 */ /* 0x001fe20000000000 */
[----:B------:R-:W0:Y:S01]  /*0050*/  S2R R3, SR_CTAID.Y ;  /* 0x0000000000037919 */ /* 0x000e220000002600 */
[----:B------:R-:W4:Y:S01]  /*0060*/  LDCU UR4, c[0x0][0x370] ;  /* 0x00006e00ff0477ac */ /* 0x000f220008000800 */
[----:B------:R-:W-:Y:S01]  /*0070*/  IMAD.MOV.U32 R25, RZ, RZ, 0x1 ;  /* 0x00000001ff197424 */ /* 0x000fe200078e00ff */
[----:B------:R-:W5:Y:S01]  /*0080*/  S2R R2, SR_CTAID.Z ;  /* 0x0000000000027919 */ /* 0x000f620000002700 */
[----:B------:R-:W2:Y:S01]  /*0090*/  LDCU UR7, c[0x0][0x2f8] ;  /* 0x00005f00ff0777ac */ /* 0x000ea20008000800 */
[----:B------:R-:W3:Y:S01]  /*00a0*/  S2R R29, SR_TID.X ;  /* 0x00000000001d7919 */ /* 0x000ee20000002100 */
[----:B------:R-:W1:Y:S01]  /*00b0*/  LDCU UR5, c[0x0][0x374] ;  /* 0x00006e80ff0577ac */ /* 0x000e620008000800 */
[----:B------:R-:W2:Y:S01]  /*00c0*/  S2R R24, SR_TID.Y ;  /* 0x0000000000187919 */ /* 0x000ea20000002200 */
[----:B------:R-:W0:Y:S01]  /*00d0*/  LDCU UR6, c[0x0][0x378] ;  /* 0x00006f00ff0677ac */ /* 0x000e220008000800 */
[----:B------:R-:W0:Y:S01]  /*00e0*/  S2R R27, SR_TID.Z ;  /* 0x00000000001b7919 */ /* 0x000e220000002300 */
[----:B------:R-:W0:Y:S01]  /*00f0*/  LDCU.64 UR36, c[0x0][0x358] ;  /* 0x00006b00ff2477ac */ /* 0x000e220008000a00 */
[----:B----4-:R-:W-:Y:S01]  /*0100*/  UIADD3 UR4, UPT, UPT, URZ, -UR4, URZ ;  /* 0x80000004ff047290 */ /* 0x010fe2000fffe0ff */
[----:B------:R-:W-:-:S05]  /*0110*/  CS2R.32 R23, SR_CgaSize ;  /* 0x0000000000177805 */ /* 0x000fca0000008a00 */
[----:B------:R-:W-:-:S05]  /*0120*/  IMAD R23, R23, -0xa0, RZ ;  /* 0xffffff6017177824 */ /* 0x000fca00078e02ff */
[----:B------:R-:W-:-:S14]  /*0130*/  R2UR UR39, R23 ;  /* 0x00000000172772ca */ /* 0x000fdc00000e0000 */
[----:B------:R-:W4:Y:S01]  /*0140*/  LDCU UR39, c[0x0][UR39+0x258] ;  /* 0x00004b00272777ac */ /* 0x000f220008000800 */
[----:B-1----:R-:W-:Y:S01]  /*0150*/  UIMAD UR4, UR4, UR5, URZ ;  /* 0x00000005040472a4 */ /* 0x002fe2000f8e02ff */
[----:B------:R-:W-:Y:S02]  /*0160*/  LEA R23, R22, 0xffffffff, 0x4 ;  /* 0xffffffff16177811 */ /* 0x000fe400078e20ff */
[----:B------:R-:W-:-:S05]  /*0170*/  CS2R.32 R19, SR_CgaSize ;  /* 0x0000000000137805 */ /* 0x000fca0000008a00 */
[----:B------:R-:W-:-:S05]  /*0180*/  IMAD R19, R19, -0xa0, RZ ;  /* 0xffffff6013137824 */ /* 0x000fca00078e02ff */
[----:B------:R-:W-:-:S14]  /*0190*/  R2UR UR40, R19 ;  /* 0x00000000132872ca */ /* 0x000fdc00000e0000 */
[----:B------:R-:W1:Y:S01]  /*01a0*/  LDCU UR40, c[0x0][UR40+0x254] ;  /* 0x00004a80282877ac */ /* 0x000e620008000800 */
[----:B0-----:R-:W-:Y:S01]  /*01b0*/  IMAD.IADD R0, R22, 0x1, R3 ;  /* 0x0000000116007824 */ /* 0x001fe200078e0203 */
[----:B------:R-:W-:Y:S01]  /*01c0*/  UIMAD UR4, UR6, UR4, -0x7fffffff ;  /* 0x80000001060474a4 */ /* 0x000fe2000f8e0204 */
[----:B-----5:R-:W-:-:S05]  /*01d0*/  IMAD.MOV R3, RZ, RZ, -R2 ;  /* 0x000000ffff037224 */ /* 0x020fca00078e0a02 */
[----:B------:R-:W-:Y:S01]  /*01e0*/  ISETP.NE.AND P0, PT, R0, R3, PT ;  /* 0x000000030000720c */ /* 0x000fe20003f05270 */
[----:B---3--:R-:W-:Y:S02]  /*01f0*/  IMAD R3, R22, 0x10, R29 ;  /* 0x0000001016037824 */ /* 0x008fe400078e021d */
[----:B--2---:R-:W-:Y:S02]  /*0200*/  IMAD.IADD R24, R29, 0x1, R24 ;  /* 0x000000011d187824 */ /* 0x004fe400078e0218 */
[----:B------:R-:W-:-:S08]  /*0210*/  IMAD.WIDE.U32 R16, R3, 0x4, R16 ;  /* 0x0000000403107825 */ /* 0x000fd000078e0010 */
[----:B------:R-:W-:Y:S01]  /*0220*/  VOTEU.ANY UP0, P0 ;  /* 0x0000000000ff7886 */ /* 0x000fe20000000100 */
[----:B------:R-:W-:Y:S01]  /*0230*/  IADD3 R19, P0, PT, R1, UR7, RZ ;  /* 0x0000000701137c10 */ /* 0x000fe2000ff1e0ff */
[----:B------:R-:W-:-:S04]  /*0240*/  USEL UR38, UR4, 0x1, !UP0 ;  /* 0x0000000104267887 */ /* 0x000fc8000c000000 */
[----:B-1--4-:R-:W-:-:S08]  /*0250*/  IMAD.X R18, RZ, RZ, UR8, P0 ;  /* 0x00000008ff127e24 */ /* 0x012fd000080e06ff */
.L_x_14:
[----:B------:R-:W-:Y:S01]  /*0260*/  ISETP.GE.U32.AND P0, PT, R22, R25, PT ;  /* 0x000000191600720c */ /* 0x000fe20003f06070 */
[----:B------:R-:W-:Y:S05]  /*0270*/  YIELD ;  /* 0x0000000000007946 */ /* 0x000fea0003800000 */
[----:B------:R-:W-:Y:S07]  /*0280*/  BSSY.RECONVERGENT B7, `(.L_x_0) ;  /* 0x0000031000077945 */ /* 0x000fee0003800200 */
[----:B0-----:R-:W-:Y:S05]  /*0290*/  @!P0 BRA `(.L_x_1) ;  /* 0x0000000000bc8947 */ /* 0x001fea0003800000 */
[----:B------:R-:W0:Y:S01]  /*02a0*/  LDCU.64 UR4, c[0x0][0x380] ;  /* 0x00007000ff0477ac */ /* 0x000e220008000a00 */
[----:B------:R-:W-:Y:S01]  /*02b0*/  LEA R0, R25, 0xfffffff0, 0x4 ;  /* 0xfffffff019007811 */ /* 0x000fe200078e20ff */
[----:B------:R-:W1:Y:S03]  /*02c0*/  LDC.64 R4, c[0x0][0x380] ;  /* 0x0000e000ff047b82 */ /* 0x000e660000000a00 */
[----:B------:R-:W-:-:S04]  /*02d0*/  IADD3 R3, P0, PT, R0, R25, RZ ;  /* 0x0000001900037210 */ /* 0x000fc80007f1e0ff */
[----:B------:R-:W-:Y:S02]  /*02e0*/  LEA.HI.X.SX32 R0, R0, RZ, 0x1, P0 ;  /* 0x000000ff00007211 */ /* 0x000fe400000f0eff */
[----:B0-----:R-:W-:-:S04]  /*02f0*/  LEA R2, P0, R3, UR4, 0x2 ;  /* 0x0000000403027c11 */ /* 0x001fc8000f8010ff */
[----:B------:R-:W-:-:S06]  /*0300*/  LEA.HI.X R3, R3, UR5, R0, 0x2, P0 ;  /* 0x0000000503037c11 */ /* 0x000fcc00080f1400 */
[----:B------:R-:W2:Y:S01]  /*0310*/  LDG.E R3, desc[UR36][R2.64+-0x4] ;  /* 0xfffffc2402037981 */ /* 0x000ea2000c1e1900 */
[----:B------:R-:W-:-:S04]  /*0320*/  IMAD.IADD R7, R23, 0x1, R25 ;  /* 0x0000000117077824 */ /* 0x000fc800078e0219 */
[----:B-1----:R-:W-:-:S05]  /*0330*/  IMAD.WIDE.U32 R4, R7, 0x4, R4 ;  /* 0x0000000407047825 */ /* 0x002fca00078e0004 */
[----:B------:R-:W3:Y:S01]  /*0340*/  LDG.E R0, desc[UR36][R4.64] ;  /* 0x0000002404007981 */ /* 0x000ee2000c1e1900 */
[----:B------:R-:W-:Y:S01]  /*0350*/  BSSY.RECONVERGENT B0, `(.L_x_2) ;  /* 0x000000d000007945 */ /* 0x000fe20003800200 */
[----:B------:R-:W-:Y:S01]  /*0360*/  ISETP.NE.AND P2, PT, R29, RZ, PT ;  /* 0x000000ff1d00720c */ /* 0x000fe20003f45270 */
[----:B--2---:R-:W0:Y:S08]  /*0370*/  MUFU.RCP R6, R3 ;  /* 0x0000000300067308 */ /* 0x004e300000001000 */
[----:B---3--:R-:W1:Y:S01]  /*0380*/  FCHK P0, R0, R3 ;  /* 0x0000000300007302 */ /* 0x008e620000000000 */
[----:B0-----:R-:W-:-:S04]  /*0390*/  FFMA R7, -R3, R6, 1 ;  /* 0x3f80000003077423 */ /* 0x001fc80000000106 */
[----:B------:R-:W-:-:S04]  /*03a0*/  FFMA R7, R6, R7, R6 ;  /* 0x0000000706077223 */ /* 0x000fc80000000006 */
[----:B------:R-:W-:-:S04]  /*03b0*/  FFMA R6, R0, R7, RZ ;  /* 0x0000000700067223 */ /* 0x000fc800000000ff */
[----:B------:R-:W-:-:S04]  /*03c0*/  FFMA R8, -R3, R6, R0 ;  /* 0x0000000603087223 */ /* 0x000fc80000000100 */
[----:B------:R-:W-:Y:S01]  /*03d0*/  FFMA R2, R7, R8, R6 ;  /* 0x0000000807027223 */ /* 0x000fe20000000006 */
[----:B-1----:R-:W-:Y:S06]  /*03e0*/  @!P0 BRA `(.L_x_3) ;  /* 0x00000000000c8947 */ /* 0x002fec0003800000 */
[----:B------:R-:W-:-:S07]  /*03f0*/  MOV R2, 0x410 ;  /* 0x0000041000027802 */ /* 0x000fce0000000f00 */
[----:B------:R-:W-:Y:S05]  /*0400*/  CALL.REL.NOINC `($__internal_0_$__cuda_sm3x_div_rn_noftz_f32_slowpath) ;  /* 0x0000000400ac7944 */ /* 0x000fea0003c00000 */
[----:B------:R-:W-:-:S07]  /*0410*/  IMAD.MOV.U32 R2, RZ, RZ, R0 ;  /* 0x000000ffff027224 */ /* 0x000fce00078e0000 */
.L_x_3:
[----:B------:R-:W-:Y:S05]  /*0420*/  BSYNC.RECONVERGENT B0 ;  /* 0x0000000000007941 */ /* 0x000fea0003800200 */
.L_x_2:
[----:B------:R-:W-:Y:S04]  /*0430*/  BSSY.RECONVERGENT B6, `(.L_x_4) ;  /* 0x000000e000067945 */ /* 0x000fe80003800200 */
[----:B------:R-:W-:Y:S05]  /*0440*/  @P2 BRA `(.L_x_5) ;  /* 0x0000000000302947 */ /* 0x000fea0003800000 */
[----:B------:R-:W0:Y:S01]  /*0450*/  F2F.F64.F32 R10, R2 ;  /* 0x00000002000a7310 */ /* 0x000e220000201800 */
[----:B------:R-:W-:Y:S01]  /*0460*/  MOV R8, 0x0 ;  /* 0x0000000000087802 */ /* 0x000fe20000000f00 */
[----:B------:R1:W-:Y:S01]  /*0470*/  STL [R1], R22 ;  /* 0x0000001601007387 */ /* 0x0003e20000100800 */
[----:B------:R-:W2:Y:S01]  /*0480*/  LDCU.64 UR4, c[0x4][0x8] ;  /* 0x01000100ff0477ac */ /* 0x000ea20008000a00 */
[----:B------:R-:W-:Y:S02]  /*0490*/  IMAD.MOV.U32 R6, RZ, RZ, R19 ;  /* 0x000000ffff067224 */ /* 0x000fe400078e0013 */
[----:B------:R-:W-:Y:S01]  /*04a0*/  IMAD.MOV.U32 R7, RZ, RZ, R18 ;  /* 0x000000ffff077224 */ /* 0x000fe200078e0012 */
[----:B------:R-:W3:Y:S01]  /*04b0*/  LDC.64 R8, c[0x4][R8] ;  /* 0x0100000008087b82 */ /* 0x000ee20000000a00 */
[----:B0-----:R1:W-:Y:S01]  /*04c0*/  STL.64 [R1+0x8], R10 ;  /* 0x0000080a01007387 */ /* 0x0013e20000100a00 */
[----:B--2---:R-:W-:Y:S02]  /*04d0*/  IMAD.U32 R4, RZ, RZ, UR4 ;  /* 0x00000004ff047e24 */ /* 0x004fe4000f8e00ff */
[----:B------:R-:W-:-:S07]  /*04e0*/  IMAD.U32 R5, RZ, RZ, UR5 ;  /* 0x00000005ff057e24 */ /* 0x000fce000f8e00ff */
[----:B------:R-:W-:-:S07]  /*04f0*/  LEPC R20, `(.L_x_5) ;  /* 0x000000001014794e */ /* 0x000fce0000000000 */
[----:B-1-3--:R-:W-:Y:S05]  /*0500*/  CALL.ABS.NOINC R8 ;  /* 0x0000000008007343 */ /* 0x00afea0003c00000 */
.L_x_5:
[----:B------:R-:W-:Y:S05]  /*0510*/  BSYNC.RECONVERGENT B6 ;  /* 0x0000000000067941 */ /* 0x000fea0003800200 */
.L_x_4:
[----:B------:R-:W0:Y:S01]  /*0520*/  LDC.64 R4, c[0x0][0x380] ;  /* 0x0000e000ff047b82 */ /* 0x000e220000000a00 */
[----:B------:R-:W-:Y:S01]  /*0530*/  IMAD R3, R25, 0x10, R29 ;  /* 0x0000001019037824 */ /* 0x000fe200078e021d */
[----:B------:R-:W2:Y:S03]  /*0540*/  LDG.E R0, desc[UR36][R16.64] ;  /* 0x0000002410007981 */ /* 0x000ea6000c1e1900 */
[----:B0-----:R-:W-:-:S06]  /*0550*/  IMAD.WIDE.U32 R4, R3, 0x4, R4 ;  /* 0x0000000403047825 */ /* 0x001fcc00078e0004 */
[----:B------:R-:W2:Y:S02]  /*0560*/  LDG.E R5, desc[UR36][R4.64+-0x40] ;  /* 0xffffc02404057981 */ /* 0x000ea4000c1e1900 */
[----:B--2---:R-:W-:-:S05]  /*0570*/  FFMA R3, R5, -R2, R0 ;  /* 0x8000000205037223 */ /* 0x004fca0000000000 */
[----:B------:R0:W-:Y:S02]  /*0580*/  STG.E desc[UR36][R16.64], R3 ;  /* 0x0000000310007986 */ /* 0x0001e4000c101924 */
.L_x_1:
[----:B------:R-:W-:Y:S05]  /*0590*/  BSYNC.RECONVERGENT B7 ;  /* 0x0000000000077941 */ /* 0x000fea0003800200 */
.L_x_0:
[----:B------:R-:W-:-:S04]  /*05a0*/  UISETP.NE.U32.AND UP0, UPT, UR39, URZ, UPT ;  /* 0x000000ff2700728c */ /* 0x000fc8000bf05070 */
[----:B------:R-:W-:-:S09]  /*05b0*/  UISETP.NE.AND.EX UP0, UPT, UR40, URZ, UPT, UP0 ;  /* 0x000000ff2800728c */ /* 0x000fd2000bf05300 */
[----:B------:R-:W-:Y:S05]  /*05c0*/  BRA.U !UP0, `(.L_x_6) ;  /* 0x0000000108d87547 */ /* 0x000fea000b800000 */
[----:B------:R-:W-:Y:S01]  /*05d0*/  UMOV UR4, 0xffffffff ;  /* 0xffffffff00047882 */ /* 0x000fe20000000000 */
[----:B------:R-:W-:Y:S02]  /*05e0*/  LOP3.LUT P0, RZ, R24, R27, RZ, 0xfc, !PT ;  /* 0x0000001b18ff7212 */ /* 0x000fe4000780fcff */
[----:B------:R-:W-:Y:S11]  /*05f0*/  BRA.DIV UR4, `(.L_x_7) ;  /* 0x0000000204d07947 */ /* 0x000ff6000b800000 */
[----:B------:R-:W-:Y:S06]  /*0600*/  BAR.SYNC.DEFER_BLOCKING 0x0 ;  /* 0x0000000000007b1d */ /* 0x000fec0000010000 */
.L_x_17:
[----:B------:R-:W-:Y:S01]  /*0610*/  BSSY B0, `(.L_x_8) ;  /* 0x000001f000007945 */ /* 0x000fe20003800000 */
[----:B------:R-:W-:-:S03]  /*0620*/  LOP3.LUT P1, RZ, R22, R29, RZ, 0xfc, !PT ;  /* 0x0000001d16ff7212 */ /* 0x000fc6000782fcff */
[----:B------:R-:W-:Y:S10]  /*0630*/  @P0 BRA `(.L_x_9) ;  /* 0x0000000000700947 */ /* 0x000ff40003800000 */
[----:B0-----:R-:W0:Y:S01]  /*0640*/  S2R R3, SR_LANEID ;  /* 0x0000000000037919 */ /* 0x001e220000000000 */
[----:B------:R-:W-:Y:S01]  /*0650*/  VOTEU.ANY UR4, UPT, PT ;  /* 0x0000000000047886 */ /* 0x000fe200038e0100 */
[----:B------:R-:W-:Y:S01]  /*0660*/  IMAD.U32 R2, RZ, RZ, UR39 ;  /* 0x00000027ff027e24 */ /* 0x000fe2000f8e00ff */
[----:B------:R-:W-:Y:S08]  /*0670*/  FLO.U32 R4, UR4 ;  /* 0x0000000400047d00 */ /* 0x000ff000080e0000 */
[----:B------:R-:W1:Y:S02]  /*0680*/  POPC R0, UR4 ;  /* 0x0000000400007d09 */ /* 0x000e640008000000 */
[----:B-1----:R-:W-:Y:S01]  /*0690*/  IMAD R5, R0, UR38, RZ ;  /* 0x0000002600057c24 */ /* 0x002fe2000f8e02ff */
[----:B0-----:R-:W-:Y:S01]  /*06a0*/  ISETP.EQ.U32.AND P0, PT, R4, R3, PT ;  /* 0x000000030400720c */ /* 0x001fe20003f02070 */
[----:B------:R-:W-:-:S12]  /*06b0*/  IMAD.U32 R3, RZ, RZ, UR40 ;  /* 0x00000028ff037e24 */ /* 0x000fd8000f8e00ff */
[----:B------:R-:W-:Y:S01]  /*06c0*/  @!PT LDS RZ, [RZ] ;  /* 0x00000000fffff984 */ /* 0x000fe20000000800 */
[----:B------:R-:W-:Y:S01]  /*06d0*/  @!PT LDS RZ, [RZ] ;  /* 0x00000000fffff984 */ /* 0x000fe20000000800 */
[----:B------:R-:W-:Y:S01]  /*06e0*/  @!PT LDS RZ, [RZ] ;  /* 0x00000000fffff984 */ /* 0x000fe20000000800 */
[----:B------:R-:W-:Y:S01]  /*06f0*/  @!PT LDS RZ, [RZ] ;  /* 0x00000000fffff984 */ /* 0x000fe20000000800 */
[----:B------:R-:W-:-:S00]  /*0700*/  @P0 MEMBAR.ALL.CTA ;  /* 0x0000000000000992 */ /* 0x000fc00000008000 */
[----:B------:R-:W-:Y:S06]  /*0710*/  @P0 MEMBAR.ALL.GPU ;  /* 0x0000000000000992 */ /* 0x000fec000000a000 */
[----:B------:R-:W-:-:S00]  /*0720*/  @P0 ERRBAR ;  /* 0x00000000000009ab */ /* 0x000fc00000000000 */
[----:B------:R-:W-:Y:S06]  /*0730*/  @P0 CGAERRBAR ;  /* 0x00000000000005ab */ /* 0x000fec0000000000 */
[----:B------:R-:W2:Y:S01]  /*0740*/  @P0 ATOM.E.ADD.STRONG.GPU PT, R5, desc[UR36][R2.64+0x4], R5 ;  /* 0x800004050205098a */ /* 0x000ea200081ef124 */
[----:B------:R-:W0:Y:S02]  /*0750*/  S2R R6, SR_LTMASK ;  /* 0x0000000000067919 */ /* 0x000e240000003900 */
[----:B0-----:R-:W-:-:S04]  /*0760*/  LOP3.LUT R6, R6, UR4, RZ, 0xc0, !PT ;  /* 0x0000000406067c12 */ /* 0x001fc8000f8ec0ff */
[----:B------:R-:W0:Y:S01]  /*0770*/  POPC R7, R6 ;  /* 0x0000000600077309 */ /* 0x000e220000000000 */
[----:B--2---:R-:W0:Y:S02]  /*0780*/  SHFL.IDX PT, R0, R5, R4, 0x1f ;  /* 0x00001f0405007589 */ /* 0x004e2400000e0000 */
[----:B0-----:R-:W-:-:S07]  /*0790*/  IMAD R0, R7, UR38, R0 ;  /* 0x0000002607007c24 */ /* 0x001fce000f8e0200 */
.L_x_10:
[----:B------:R-:W2:Y:S04]  /*07a0*/  LD.E.STRONG.GPU R5, desc[UR36][R2.64+0x4] ;  /* 0x0000042402057980 */ /* 0x000ea8000c10f900 */
[----:B--2---:R-:W-:Y:S01]  /*07b0*/  CCTL.IVALL ;  /* 0x00000000ff00798f */ /* 0x004fe20002000000 */
[----:B------:R-:W-:Y:S05]  /*07c0*/  YIELD ;  /* 0x0000000000007946 */ /* 0x000fea0003800000 */
[----:B------:R-:W-:-:S04]  /*07d0*/  LOP3.LUT R5, R5, R0, RZ, 0x3c, !PT ;  /* 0x0000000005057212 */ /* 0x000fc800078e3cff */
[----:B------:R-:W-:-:S13]  /*07e0*/  ISETP.GT.AND P0, PT, R5, -0x1, PT ;  /* 0xffffffff0500780c */ /* 0x000fda0003f04270 */
[----:B------:R-:W-:Y:S05]  /*07f0*/  @P0 BRA `(.L_x_10) ;  /* 0xfffffffc00e80947 */ /* 0x000fea000383ffff */
.L_x_9:
[----:B------:R-:W-:Y:S05]  /*0800*/  BSYNC B0 ;  /* 0x0000000000007941 */ /* 0x000fea0003800000 */
.L_x_8:
[----:B------:R-:W-:-:S03]  /*0810*/  UMOV UR4, 0xffffffff ;  /* 0xffffffff00047882 */ /* 0x000fc60000000000 */
[----:B------:R-:W-:Y:S05]  /*0820*/  BRA.DIV UR4, `(.L_x_11) ;  /* 0x0000000204747947 */ /* 0x000fea000b800000 */
[----:B------:R-:W-:Y:S06]  /*0830*/  BAR.SYNC.DEFER_BLOCKING 0x0 ;  /* 0x0000000000007b1d */ /* 0x000fec0000010000 */
.L_x_20:
[----:B------:R-:W-:Y:S04]  /*0840*/  BSSY.RECONVERGENT B6, `(.L_x_12) ;  /* 0x000000a000067945 */ /* 0x000fe80003800200 */
[----:B------:R-:W-:Y:S05]  /*0850*/  @P1 BRA `(.L_x_13) ;  /* 0x0000000000201947 */ /* 0x000fea0003800000 */
[----:B------:R-:W-:Y:S01]  /*0860*/  MOV R2, 0x0 ;  /* 0x0000000000027802 */ /* 0x000fe20000000f00 */
[----:B------:R-:W1:Y:S01]  /*0870*/  LDCU.64 UR4, c[0x4][0x10] ;  /* 0x01000200ff0477ac */ /* 0x000e620008000a00 */
[----:B------:R-:W-:-:S04]  /*0880*/  CS2R R6, SRZ ;  /* 0x0000000000067805 */ /* 0x000fc8000001ff00 */
[----:B0-----:R-:W0:Y:S01]  /*0890*/  LDC.64 R2, c[0x4][R2] ;  /* 0x0100000002027b82 */ /* 0x001e220000000a00 */
[----:B-1----:R-:W-:Y:S02]  /*08a0*/  IMAD.U32 R4, RZ, RZ, UR4 ;  /* 0x00000004ff047e24 */ /* 0x002fe4000f8e00ff */
[----:B------:R-:W-:-:S07]  /*08b0*/  IMAD.U32 R5, RZ, RZ, UR5 ;  /* 0x00000005ff057e24 */ /* 0x000fce000f8e00ff */
[----:B------:R-:W-:-:S07]  /*08c0*/  LEPC R20, `(.L_x_13) ;  /* 0x000000001014794e */ /* 0x000fce0000000000 */
[----:B0-----:R-:W-:Y:S05]  /*08d0*/  CALL.ABS.NOINC R2 ;  /* 0x0000000002007343 */ /* 0x001fea0003c00000 */
.L_x_13:
[----:B------:R-:W-:Y:S05]  /*08e0*/  BSYNC.RECONVERGENT B6 ;  /* 0x0000000000067941 */ /* 0x000fea0003800200 */
.L_x_12:
[----:B------:R-:W-:-:S05]  /*08f0*/  VIADD R25, R25, 0x1 ;  /* 0x0000000119197836 */ /* 0x000fca0000000000 */
[----:B------:R-:W-:-:S13]  /*0900*/  ISETP.NE.AND P0, PT, R25, 0x10, PT ;  /* 0x000000101900780c */ /* 0x000fda0003f05270 */
[----:B------:R-:W-:Y:S05]  /*0910*/  @P0 BRA `(.L_x_14) ;  /* 0xfffffff800500947 */ /* 0x000fea000383ffff */
[----:B------:R-:W-:Y:S05]  /*0920*/  EXIT ;  /* 0x000000000000794d */ /* 0x000fea0003800000 */
.L_x_6:
[----:B------:R-:W-:Y:S05]  /*0930*/  BPT.TRAP 0x1 ;  /* 0x000000040000795c */ /* 0x000fea0000300000 */
.L_x_7:
[----:B------:R-:W-:Y:S01]  /*0940*/  BSSY B0, `(.L_x_15) ;  /* 0x000000a000007945 */ /* 0x000fe20003800000 */
[----:B------:R-:W-:Y:S02]  /*0950*/  IMAD.MOV.U32 R14, RZ, RZ, 0x0 ;  /* 0x00000000ff0e7424 */ /* 0x000fe400078e00ff */
[----:B------:R-:W-:Y:S02]  /*0960*/  IMAD.MOV.U32 R13, RZ, RZ, 0x0 ;  /* 0x00000000ff0d7424 */ /* 0x000fe400078e00ff */
[----:B------:R-:W-:-:S07]  /*0970*/  IMAD.MOV.U32 R15, RZ, RZ, -0x1 ;  /* 0xffffffffff0f7424 */ /* 0x000fce00078e00ff */
[----:B0-----:R-:W-:Y:S05]  /*0980*/  WARPSYNC.COLLECTIVE.ALL `(.L_x_16) ;  /* 0x0000000000147948 */ /* 0x001fea0003c00000 */
[----:B------:R-:W-:-:S04]  /*0990*/  SHF.L.U32 R13, R13, 0x10, RZ ;  /* 0x000000100d0d7819 */ /* 0x000fc800000006ff */
[----:B------:R-:W-:-:S05]  /*09a0*/  LOP3.LUT R13, R13, 0xf, R14, 0xf8, !PT ;  /* 0x0000000f0d0d7812 */ /* 0x000fca00078ef80e */
[----:B------:R1:W-:Y:S02]  /*09b0*/  BAR.SYNC.DEFER_BLOCKING R13, R13 ;  /* 0x0000000d0000731d */ /* 0x0003e40000010000 */
[----:B-1----:R-:W-:-:S04]  /*09c0*/  SHF.R.U32 R13, R13, 0x10, RZ ;  /* 0x000000100d0d7819 */ /* 0x002fc800000016ff */
[----:B0-----:R-:W-:Y:S05]  /*09d0*/  ENDCOLLECTIVE ;  /* 0x000000000000791b */ /* 0x001fea0003800000 */
.L_x_16:
[----:B------:R-:W-:Y:S05]  /*09e0*/  BSYNC B0 ;  /* 0x0000000000007941 */ /* 0x000fea0003800000 */
.L_x_15:
[----:B------:R-:W-:Y:S05]  /*09f0*/  BRA `(.L_x_17) ;  /* 0xfffffffc00047947 */ /* 0x000fea000383ffff */
.L_x_11:
        /* <DEDUP_REMOVED lines=10> */
.L_x_19:
[----:B------:R-:W-:Y:S05]  /*0aa0*/  BSYNC B0 ;  /* 0x0000000000007941 */ /* 0x000fea0003800000 */
.L_x_18:
[----:B------:R-:W-:Y:S05]  /*0ab0*/  BRA `(.L_x_20) ;  /* 0xfffffffc00607947 */ /* 0x000fea000383ffff */
        .weak           $__internal_0_$__cuda_sm3x_div_rn_noftz_f32_slowpath
        .type           $__internal_0_$__cuda_sm3x_div_rn_noftz_f32_slowpath,@function
        .size           $__internal_0_$__cuda_sm3x_div_rn_noftz_f32_slowpath,(.L_x_33 - $__internal_0_$__cuda_sm3x_div_rn_noftz_f32_slowpath)
$__internal_0_$__cuda_sm3x_div_rn_noftz_f32_slowpath:
[--C-:B------:R-:W-:Y:S01]  /*0ac0*/  SHF.R.U32.HI R4, RZ, 0x17, R3.reuse ;  /* 0x00000017ff047819 */ /* 0x100fe20000011603 */
[----:B------:R-:W-:Y:S01]  /*0ad0*/  BSSY.RECONVERGENT B1, `(.L_x_21) ;  /* 0x0000064000017945 */ /* 0x000fe20003800200 */
[--C-:B------:R-:W-:Y:S01]  /*0ae0*/  SHF.R.U32.HI R5, RZ, 0x17, R0.reuse ;  /* 0x00000017ff057819 */ /* 0x100fe20000011600 */
[----:B------:R-:W-:Y:S01]  /*0af0*/  IMAD.MOV.U32 R6, RZ, RZ, R0 ;  /* 0x000000ffff067224 */ /* 0x000fe200078e0000 */
[----:B------:R-:W-:Y:S01]  /*0b00*/  LOP3.LUT R4, R4, 0xff, RZ, 0xc0, !PT ;  /* 0x000000ff04047812 */ /* 0x000fe200078ec0ff */
[----:B------:R-:W-:Y:S01]  /*0b10*/  IMAD.MOV.U32 R7, RZ, RZ, R3 ;  /* 0x000000ffff077224 */ /* 0x000fe200078e0003 */
[----:B------:R-:W-:-:S03]  /*0b20*/  LOP3.LUT R10, R5, 0xff, RZ, 0xc0, !PT ;  /* 0x000000ff050a7812 */ /* 0x000fc600078ec0ff */
[----:B------:R-:W-:Y:S02]  /*0b30*/  VIADD R9, R4, 0xffffffff ;  /* 0xffffffff04097836 */ /* 0x000fe40000000000 */
[----:B------:R-:W-:-:S03]  /*0b40*/  VIADD R8, R10, 0xffffffff ;  /* 0xffffffff0a087836 */ /* 0x000fc60000000000 */
[----:B------:R-:W-:-:S04]  /*0b50*/  ISETP.GT.U32.AND P0, PT, R9, 0xfd, PT ;  /* 0x000000fd0900780c */ /* 0x000fc80003f04070 */
[----:B------:R-:W-:-:S13]  /*0b60*/  ISETP.GT.U32.OR P0, PT, R8, 0xfd, P0 ;  /* 0x000000fd0800780c */ /* 0x000fda0000704470 */
[----:B------:R-:W-:Y:S01]  /*0b70*/  @!P0 IMAD.MOV.U32 R5, RZ, RZ, RZ ;  /* 0x000000ffff058224 */ /* 0x000fe200078e00ff */
[----:B------:R-:W-:Y:S06]  /*0b80*/  @!P0 BRA `(.L_x_22) ;  /* 0x00000000005c8947 */ /* 0x000fec0003800000 */
[----:B------:R-:W-:Y:S02]  /*0b90*/  FSETP.GTU.FTZ.AND P0, PT, |R0|, +INF , PT ;  /* 0x7f8000000000780b */ /* 0x000fe40003f1c200 */
[----:B------:R-:W-:-:S04]  /*0ba0*/  FSETP.GTU.FTZ.AND P1, PT, |R3|, +INF , PT ;  /* 0x7f8000000300780b */ /* 0x000fc80003f3c200 */
[----:B------:R-:W-:-:S13]  /*0bb0*/  PLOP3.LUT P0, PT, P0, P1, PT, 0xf8, 0x8f ;  /* 0x00000000008f781c */ /* 0x000fda0000703f70 */
[----:B------:R-:W-:Y:S05]  /*0bc0*/  @P0 BRA `(.L_x_23) ;  /* 0x00000004004c0947 */ /* 0x000fea0003800000 */
[----:B------:R-:W-:-:S13]  /*0bd0*/  LOP3.LUT P0, RZ, R7, 0x7fffffff, R6, 0xc8, !PT ;  /* 0x7fffffff07ff7812 */ /* 0x000fda000780c806 */
[----:B------:R-:W-:Y:S05]  /*0be0*/  @!P0 BRA `(.L_x_24) ;  /* 0x00000004003c8947 */ /* 0x000fea0003800000 */
[C---:B------:R-:W-:Y:S02]  /*0bf0*/  FSETP.NEU.FTZ.AND P3, PT, |R0|.reuse, +INF , PT ;  /* 0x7f8000000000780b */ /* 0x040fe40003f7d200 */
[----:B------:R-:W-:Y:S02]  /*0c00*/  FSETP.NEU.FTZ.AND P1, PT, |R3|, +INF , PT ;  /* 0x7f8000000300780b */ /* 0x000fe40003f3d200 */
[----:B------:R-:W-:-:S11]  /*0c10*/  FSETP.NEU.FTZ.AND P0, PT, |R0|, +INF , PT ;  /* 0x7f8000000000780b */ /* 0x000fd60003f1d200 */
[----:B------:R-:W-:Y:S05]  /*0c20*/  @!P1 BRA !P3, `(.L_x_24) ;  /* 0x00000004002c9947 */ /* 0x000fea0005800000 */
[----:B------:R-:W-:-:S04]  /*0c30*/  LOP3.LUT P3, RZ, R6, 0x7fffffff, RZ, 0xc0, !PT ;  /* 0x7fffffff06ff7812 */ /* 0x000fc8000786c0ff */
[----:B------:R-:W-:-:S13]  /*0c40*/  PLOP3.LUT P1, PT, P1, P3, PT, 0x2f, 0xf2 ;  /* 0x0000000000f2781c */ /* 0x000fda0000f26577 */
[----:B------:R-:W-:Y:S05]  /*0c50*/  @P1 BRA `(.L_x_25) ;  /* 0x0000000400181947 */ /* 0x000fea0003800000 */
[----:B------:R-:W-:-:S04]  /*0c60*/  LOP3.LUT P1, RZ, R7, 0x7fffffff, RZ, 0xc0, !PT ;  /* 0x7fffffff07ff7812 */ /* 0x000fc8000782c0ff */
[----:B------:R-:W-:-:S13]  /*0c70*/  PLOP3.LUT P0, PT, P0, P1, PT, 0x2f, 0xf2 ;  /* 0x0000000000f2781c */ /* 0x000fda0000702577 */
[----:B------:R-:W-:Y:S05]  /*0c80*/  @P0 BRA `(.L_x_26) ;  /* 0x0000000400000947 */ /* 0x000fea0003800000 */
[----:B------:R-:W-:Y:S02]  /*0c90*/  ISETP.GE.AND P0, PT, R8, RZ, PT ;  /* 0x000000ff0800720c */ /* 0x000fe40003f06270 */
[----:B------:R-:W-:-:S11]  /*0ca0*/  ISETP.GE.AND P1, PT, R9, RZ, PT ;  /* 0x000000ff0900720c */ /* 0x000fd60003f26270 */
[----:B------:R-:W-:Y:S02]  /*0cb0*/  @P0 IMAD.MOV.U32 R5, RZ, RZ, RZ ;  /* 0x000000ffff050224 */ /* 0x000fe400078e00ff */
[----:B------:R-:W-:Y:S01]  /*0cc0*/  @!P0 FFMA R6, R0, 1.84467440737095516160e+19, RZ ;  /* 0x5f80000000068823 */ /* 0x000fe200000000ff */
[----:B------:R-:W-:Y:S02]  /*0cd0*/  @!P0 IMAD.MOV.U32 R5, RZ, RZ, -0x40 ;  /* 0xffffffc0ff058424 */ /* 0x000fe400078e00ff */
[----:B------:R-:W-:Y:S02]  /*0ce0*/  @!P1 FFMA R7, R3, 1.84467440737095516160e+19, RZ ;  /* 0x5f80000003079823 */ /* 0x000fe400000000ff */
[----:B------:R-:W-:-:S07]  /*0cf0*/  @!P1 VIADD R5, R5, 0x40 ;  /* 0x0000004005059836 */ /* 0x000fce0000000000 */
.L_x_22:
[----:B------:R-:W-:Y:S01]  /*0d00*/  LEA R0, R4, 0xc0800000, 0x17 ;  /* 0xc080000004007811 */ /* 0x000fe200078eb8ff */
[----:B------:R-:W-:Y:S04]  /*0d10*/  BSSY.RECONVERGENT B2, `(.L_x_27) ;  /* 0x0000036000027945 */ /* 0x000fe80003800200 */
[----:B------:R-:W-:Y:S02]  /*0d20*/  IMAD.IADD R8, R7, 0x1, -R0 ;  /* 0x0000000107087824 */ /* 0x000fe400078e0a00 */
[----:B------:R-:W-:Y:S02]  /*0d30*/  VIADD R7, R10, 0xffffff81 ;  /* 0xffffff810a077836 */ /* 0x000fe40000000000 */
[----:B------:R-:W0:Y:S01]  /*0d40*/  MUFU.RCP R3, R8 ;  /* 0x0000000800037308 */ /* 0x000e220000001000 */
[----:B------:R-:W-:Y:S01]  /*0d50*/  FADD.FTZ R9, -R8, -RZ ;  /* 0x800000ff08097221 */ /* 0x000fe20000010100 */
[----:B------:R-:W-:-:S03]  /*0d60*/  IMAD R0, R7, -0x800000, R6 ;  /* 0xff80000007007824 */ /* 0x000fc600078e0206 */
[----:B0-----:R-:W-:-:S04]  /*0d70*/  FFMA R10, R3, R9, 1 ;  /* 0x3f800000030a7423 */ /* 0x001fc80000000009 */
[----:B------:R-:W-:-:S04]  /*0d80*/  FFMA R3, R3, R10, R3 ;  /* 0x0000000a03037223 */ /* 0x000fc80000000003 */
[----:B------:R-:W-:-:S04]  /*0d90*/  FFMA R6, R0, R3, RZ ;  /* 0x0000000300067223 */ /* 0x000fc800000000ff */
[----:B------:R-:W-:-:S04]  /*0da0*/  FFMA R10, R9, R6, R0 ;  /* 0x00000006090a7223 */ /* 0x000fc80000000000 */
[----:B------:R-:W-:Y:S01]  /*0db0*/  FFMA R10, R3, R10, R6 ;  /* 0x0000000a030a7223 */ /* 0x000fe20000000006 */
[----:B------:R-:W-:-:S03]  /*0dc0*/  IADD3 R6, PT, PT, R7, 0x7f, -R4 ;  /* 0x0000007f07067810 */ /* 0x000fc60007ffe804 */
[----:B------:R-:W-:Y:S02]  /*0dd0*/  FFMA R9, R9, R10, R0 ;  /* 0x0000000a09097223 */ /* 0x000fe40000000000 */
[----:B------:R-:W-:Y:S02]  /*0de0*/  IMAD.IADD R5, R6, 0x1, R5 ;  /* 0x0000000106057824 */ /* 0x000fe400078e0205 */
[----:B------:R-:W-:-:S05]  /*0df0*/  FFMA R0, R3, R9, R10 ;  /* 0x0000000903007223 */ /* 0x000fca000000000a */
[----:B------:R-:W-:-:S04]  /*0e00*/  SHF.R.U32.HI R4, RZ, 0x17, R0 ;  /* 0x00000017ff047819 */ /* 0x000fc80000011600 */
[----:B------:R-:W-:-:S05]  /*0e10*/  LOP3.LUT R4, R4, 0xff, RZ, 0xc0, !PT ;  /* 0x000000ff04047812 */ /* 0x000fca00078ec0ff */
[----:B------:R-:W-:-:S04]  /*0e20*/  IMAD.IADD R7, R4, 0x1, R5 ;  /* 0x0000000104077824 */ /* 0x000fc800078e0205 */
[----:B------:R-:W-:-:S05]  /*0e30*/  VIADD R4, R7, 0xffffffff ;  /* 0xffffffff07047836 */ /* 0x000fca0000000000 */
[----:B------:R-:W-:-:S13]  /*0e40*/  ISETP.GE.U32.AND P0, PT, R4, 0xfe, PT ;  /* 0x000000fe0400780c */ /* 0x000fda0003f06070 */
[----:B------:R-:W-:Y:S05]  /*0e50*/  @!P0 BRA `(.L_x_28) ;  /* 0x0000000000808947 */ /* 0x000fea0003800000 */
[----:B------:R-:W-:-:S13]  /*0e60*/  ISETP.GT.AND P0, PT, R7, 0xfe, PT ;  /* 0x000000fe0700780c */ /* 0x000fda0003f04270 */
[----:B------:R-:W-:Y:S05]  /*0e70*/  @P0 BRA `(.L_x_29) ;  /* 0x00000000006c0947 */ /* 0x000fea0003800000 */
[----:B------:R-:W-:-:S13]  /*0e80*/  ISETP.GE.AND P0, PT, R7, 0x1, PT ;  /* 0x000000010700780c */ /* 0x000fda0003f06270 */
[----:B------:R-:W-:Y:S05]  /*0e90*/  @P0 BRA `(.L_x_30) ;  /* 0x0000000000740947 */ /* 0x000fea0003800000 */
[----:B------:R-:W-:Y:S02]  /*0ea0*/  ISETP.GE.AND P0, PT, R7, -0x18, PT ;  /* 0xffffffe80700780c */ /* 0x000fe40003f06270 */
[----:B------:R-:W-:-:S11]  /*0eb0*/  LOP3.LUT R0, R0, 0x80000000, RZ, 0xc0, !PT ;  /* 0x8000000000007812 */ /* 0x000fd600078ec0ff */
[----:B------:R-:W-:Y:S05]  /*0ec0*/  @!P0 BRA `(.L_x_30) ;  /* 0x0000000000688947 */ /* 0x000fea0003800000 */
[-CC-:B------:R-:W-:Y:S01]  /*0ed0*/  FFMA.RZ R4, R3, R9.reuse, R10.reuse ;  /* 0x0000000903047223 */ /* 0x180fe2000000c00a */
[C---:B------:R-:W-:Y:S01]  /*0ee0*/  VIADD R6, R7.reuse, 0x20 ;  /* 0x0000002007067836 */ /* 0x040fe20000000000 */
[C---:B------:R-:W-:Y:S02]  /*0ef0*/  ISETP.NE.AND P3, PT, R7.reuse, RZ, PT ;  /* 0x000000ff0700720c */ /* 0x040fe40003f65270 */
[----:B------:R-:W-:Y:S01]  /*0f00*/  ISETP.NE.AND P1, PT, R7, RZ, PT ;  /* 0x000000ff0700720c */ /* 0x000fe20003f25270 */
[----:B------:R-:W-:Y:S01]  /*0f10*/  IMAD.MOV R7, RZ, RZ, -R7 ;  /* 0x000000ffff077224 */ /* 0x000fe200078e0a07 */
[----:B------:R-:W-:Y:S01]  /*0f20*/  LOP3.LUT R5, R4, 0x7fffff, RZ, 0xc0, !PT ;  /* 0x007fffff04057812 */ /* 0x000fe200078ec0ff */
[CCC-:B------:R-:W-:Y:S01]  /*0f30*/  FFMA.RP R4, R3.reuse, R9.reuse, R10.reuse ;  /* 0x0000000903047223 */ /* 0x1c0fe2000000800a */
[----:B------:R-:W-:Y:S02]  /*0f40*/  FFMA.RM R3, R3, R9, R10 ;  /* 0x0000000903037223 */ /* 0x000fe4000000400a */
[----:B------:R-:W-:-:S03]  /*0f50*/  LOP3.LUT R5, R5, 0x800000, RZ, 0xfc, !PT ;  /* 0x0080000005057812 */ /* 0x000fc600078efcff */
[----:B------:R-:W-:Y:S02]  /*0f60*/  FSETP.NEU.FTZ.AND P0, PT, R4, R3, PT ;  /* 0x000000030400720b */ /* 0x000fe40003f1d000 */
[----:B------:R-:W-:Y:S02]  /*0f70*/  SHF.L.U32 R6, R5, R6, RZ ;  /* 0x0000000605067219 */ /* 0x000fe400000006ff */
[----:B------:R-:W-:Y:S02]  /*0f80*/  SEL R4, R7, RZ, P3 ;  /* 0x000000ff07047207 */ /* 0x000fe40001800000 */
[----:B------:R-:W-:Y:S02]  /*0f90*/  ISETP.NE.AND P1, PT, R6, RZ, P1 ;  /* 0x000000ff0600720c */ /* 0x000fe40000f25270 */
[----:B------:R-:W-:Y:S02]  /*0fa0*/  SHF.R.U32.HI R4, RZ, R4, R5 ;  /* 0x00000004ff047219 */ /* 0x000fe40000011605 */
[----:B------:R-:W-:-:S02]  /*0fb0*/  PLOP3.LUT P0, PT, P0, P1, PT, 0xf8, 0x8f ;  /* 0x00000000008f781c */ /* 0x000fc40000703f70 */
[----:B------:R-:W-:Y:S02]  /*0fc0*/  SHF.R.U32.HI R6, RZ, 0x1, R4 ;  /* 0x00000001ff067819 */ /* 0x000fe40000011604 */
[----:B------:R-:W-:-:S04]  /*0fd0*/  SEL R3, RZ, 0x1, !P0 ;  /* 0x00000001ff037807 */ /* 0x000fc80004000000 */
[----:B------:R-:W-:-:S04]  /*0fe0*/  LOP3.LUT R3, R3, 0x1, R6, 0xf8, !PT ;  /* 0x0000000103037812 */ /* 0x000fc800078ef806 */
[----:B------:R-:W-:-:S05]  /*0ff0*/  LOP3.LUT R3, R3, R4, RZ, 0xc0, !PT ;  /* 0x0000000403037212 */ /* 0x000fca00078ec0ff */
[----:B------:R-:W-:-:S05]  /*1000*/  IMAD.IADD R3, R6, 0x1, R3 ;  /* 0x0000000106037824 */ /* 0x000fca00078e0203 */
[----:B------:R-:W-:Y:S01]  /*1010*/  LOP3.LUT R0, R3, R0, RZ, 0xfc, !PT ;  /* 0x0000000003007212 */ /* 0x000fe200078efcff */
[----:B------:R-:W-:Y:S06]  /*1020*/  BRA `(.L_x_30) ;  /* 0x0000000000107947 */ /* 0x000fec0003800000 */
.L_x_29:
[----:B------:R-:W-:-:S04]  /*1030*/  LOP3.LUT R0, R0, 0x80000000, RZ, 0xc0, !PT ;  /* 0x8000000000007812 */ /* 0x000fc800078ec0ff */
[----:B------:R-:W-:Y:S01]  /*1040*/  LOP3.LUT R0, R0, 0x7f800000, RZ, 0xfc, !PT ;  /* 0x7f80000000007812 */ /* 0x000fe200078efcff */
[----:B------:R-:W-:Y:S06]  /*1050*/  BRA `(.L_x_30) ;  /* 0x0000000000047947 */ /* 0x000fec0003800000 */
.L_x_28:
[----:B------:R-:W-:-:S07]  /*1060*/  IMAD R0, R5, 0x800000, R0 ;  /* 0x0080000005007824 */ /* 0x000fce00078e0200 */
.L_x_30:
[----:B------:R-:W-:Y:S05]  /*1070*/  BSYNC.RECONVERGENT B2 ;  /* 0x0000000000027941 */ /* 0x000fea0003800200 */
.L_x_27:
[----:B------:R-:W-:Y:S05]  /*1080*/  BRA `(.L_x_31) ;  /* 0x0000000000207947 */ /* 0x000fea0003800000 */
.L_x_26:
[----:B------:R-:W-:-:S04]  /*1090*/  LOP3.LUT R0, R7, 0x80000000, R6, 0x48, !PT ;  /* 0x8000000007007812 */ /* 0x000fc800078e4806 */
[----:B------:R-:W-:Y:S01]  /*10a0*/  LOP3.LUT R0, R0, 0x7f800000, RZ, 0xfc, !PT ;  /* 0x7f80000000007812 */ /* 0x000fe200078efcff */
[----:B------:R-:W-:Y:S06]  /*10b0*/  BRA `(.L_x_31) ;  /* 0x0000000000147947 */ /* 0x000fec0003800000 */
.L_x_25:
[----:B------:R-:W-:Y:S01]  /*10c0*/  LOP3.LUT R0, R7, 0x80000000, R6, 0x48, !PT ;  /* 0x8000000007007812 */ /* 0x000fe200078e4806 */
[----:B------:R-:W-:Y:S06]  /*10d0*/  BRA `(.L_x_31) ;  /* 0x00000000000c7947 */ /* 0x000fec0003800000 */
.L_x_24:
[----:B------:R-:W0:Y:S01]  /*10e0*/  MUFU.RSQ R0, -QNAN ;  /* 0xffc0000000007908 */ /* 0x000e220000001400 */
[----:B------:R-:W-:Y:S05]  /*10f0*/  BRA `(.L_x_31) ;  /* 0x0000000000047947 */ /* 0x000fea0003800000 */
.L_x_23:
[----:B------:R-:W-:-:S07]  /*1100*/  FADD.FTZ R0, R0, R3 ;  /* 0x0000000300007221 */ /* 0x000fce0000010000 */
.L_x_31:
[----:B------:R-:W-:Y:S05]  /*1110*/  BSYNC.RECONVERGENT B1 ;  /* 0x0000000000017941 */ /* 0x000fea0003800200 */
.L_x_21:
[----:B------:R-:W-:-:S04]  /*1120*/  IMAD.MOV.U32 R3, RZ, RZ, 0x0 ;  /* 0x00000000ff037424 */ /* 0x000fc800078e00ff */
[----:B0-----:R-:W-:Y:S05]  /*1130*/  RET.REL.NODEC R2 `(singleKerneldecompose) ;  /* 0xffffffec02b07950 */ /* 0x001fea0003c3ffff */
.L_x_32:
[----:B------:R-:W-:-:S00]  /*1140*/  BRA `(.L_x_32) ;  /* 0xfffffffc00fc7947 */ /* 0x000fc0000383ffff */
[----:B------:R-:W-:-:S00]  /*1150*/  NOP ;  /* 0x0000000000007918 */ /* 0x000fc00000000000 */
        /* <DEDUP_REMOVED lines=10> */
.L_x_33:


//--------------------- .nv.global.init           --------------------------
	.section	.nv.global.init,"aw",@progbits
.nv.global.init:
	.type		$str$1,@object
	.size		$str$1,($str - $str$1)
$str$1:
        /*0000*/ 	.byte	0x0a, 0x00
	.type		$str,@object
	.size		$str,(.L_0 - $str)
$str:
        /*0002*/ 	.byte	0x20, 0x4c, 0x5b, 0x25, 0x64, 0x5d, 0x20, 0x3d, 0x20, 0x20, 0x25, 0x36, 0x2e, 0x32, 0x66, 0x20
        /*0012*/ 	.byte	0x00
.L_0:


//--------------------- .nv.shared.reserved.0     --------------------------
	.section	.nv.shared.reserved.0,"aw",@nobits
	.weak		__nv_reservedSMEM_offset_0_alias
	.size		__nv_reservedSMEM_offset_0_alias, 0, 64
	.other		__nv_reservedSMEM_offset_0_alias,@"STO_CUDA_RESERVED_SHARED STV_DEFAULT"
__nv_reservedSMEM_offset_0_alias:
	.zero		0
	.zero		64


//--------------------- .nv.constant0.singleKerneldecompose --------------------------
	.section	.nv.constant0.singleKerneldecompose,"a",@progbits
	.sectionflags	@""
	.align	4
.nv.constant0.singleKerneldecompose:
	.zero		912


//--------------------- SYMBOLS --------------------------

	.type		.nv.reservedSmem.offset0,@object
	.size		.nv.reservedSmem.offset0,0x4
	.type		vprintf,@function
